	.headerflags	@"EF_CUDA_TEXMODE_UNIFIED EF_CUDA_64BIT_ADDRESS EF_CUDA_ACCELERATORS EF_CUDA_SM90 EF_CUDA_VIRTUAL_SM(EF_CUDA_SM90)"
	.elftype	@"ET_EXEC"


//--------------------- .nv.info                  --------------------------
	.section	.nv.info,"",@"SHT_CUDA_INFO"
	.align	4


	//----- nvinfo : EIATTR_REGCOUNT
	.align		4
        /*0000*/ 	.byte	0x04, 0x2f
        /*0002*/ 	.short	(.L_3 - .L_2)
	.align		4
.L_2:
        /*0004*/ 	.word	index@(triton_poi_fused__native_batch_norm_legit_no_training_convolution_relu_50)
        /*0008*/ 	.word	0x00000013


	//----- nvinfo : EIATTR_MIN_STACK_SIZE
	.align		4
.L_3:
        /*000c*/ 	.byte	0x04, 0x12
        /*000e*/ 	.short	(.L_5 - .L_4)
	.align		4
.L_4:
        /*0010*/ 	.word	index@(triton_poi_fused__native_batch_norm_legit_no_training_convolution_relu_50)
        /*0014*/ 	.word	0x00000000


	//----- nvinfo : EIATTR_FRAME_SIZE
	.align		4
.L_5:
        /*0018*/ 	.byte	0x04, 0x11
        /*001a*/ 	.short	(.L_7 - .L_6)
	.align		4
.L_6:
        /*001c*/ 	.word	index@(triton_poi_fused__native_batch_norm_legit_no_training_convolution_relu_50)
        /*0020*/ 	.word	0x00000000


	//----- nvinfo : EIATTR_MIN_STACK_SIZE
	.align		4
.L_7:
        /*0024*/ 	.byte	0x04, 0x12
        /*0026*/ 	.short	(.L_9 - .L_8)
	.align		4
.L_8:
        /*0028*/ 	.word	index@(triton_poi_fused__native_batch_norm_legit_no_training_convolution_relu_50)
        /*002c*/ 	.word	0x00000000
.L_9:


//--------------------- .nv.info.triton_poi_fused__native_batch_norm_legit_no_training_convolution_relu_50 --------------------------
	.section	.nv.info.triton_poi_fused__native_batch_norm_legit_no_training_convolution_relu_50,"",@"SHT_CUDA_INFO"
	.sectionflags	@""
	.align	4


	//----- nvinfo : EIATTR_CUDA_API_VERSION
	.align		4
        /*0000*/ 	.byte	0x04, 0x37
        /*0002*/ 	.short	(.L_11 - .L_10)
.L_10:
        /*0004*/ 	.word	0x0000007c


	//----- nvinfo : EIATTR_KPARAM_INFO
	.align		4
.L_11:
        /*0008*/ 	.byte	0x04, 0x17
        /*000a*/ 	.short	(.L_13 - .L_12)
.L_12:
        /*000c*/ 	.word	0x00000000
        /*0010*/ 	.short	0x0007
        /*0012*/ 	.short	0x0038
        /*0014*/ 	.byte	0x00, 0xf0, 0x11, 0x00


	//----- nvinfo : EIATTR_KPARAM_INFO
	.align		4
.L_13:
        /*0018*/ 	.byte	0x04, 0x17
        /*001a*/ 	.short	(.L_15 - .L_14)
.L_14:
        /*001c*/ 	.word	0x00000000
        /*0020*/ 	.short	0x0006
        /*0022*/ 	.short	0x0030
        /*0024*/ 	.byte	0x00, 0xf4, 0x21, 0x00


	//----- nvinfo : EIATTR_KPARAM_INFO
	.align		4
.L_15:
        /*0028*/ 	.byte	0x04, 0x17
        /*002a*/ 	.short	(.L_17 - .L_16)
.L_16:
        /*002c*/ 	.word	0x00000000
        /*0030*/ 	.short	0x0005
        /*0032*/ 	.short	0x0028
        /*0034*/ 	.byte	0x00, 0xf4, 0x21, 0x00


	//----- nvinfo : EIATTR_KPARAM_INFO
	.align		4
.L_17:
        /*0038*/ 	.byte	0x04, 0x17
        /*003a*/ 	.short	(.L_19 - .L_18)
.L_18:
        /*003c*/ 	.word	0x00000000
        /*0040*/ 	.short	0x0004
        /*0042*/ 	.short	0x0020
        /*0044*/ 	.byte	0x00, 0xf4, 0x21, 0x00


	//----- nvinfo : EIATTR_KPARAM_INFO
	.align		4
.L_19:
        /*0048*/ 	.byte	0x04, 0x17
        /*004a*/ 	.short	(.L_21 - .L_20)
.L_20:
        /*004c*/ 	.word	0x00000000
        /*0050*/ 	.short	0x0003
        /*0052*/ 	.short	0x0018
        /*0054*/ 	.byte	0x00, 0xf4, 0x21, 0x00


	//----- nvinfo : EIATTR_KPARAM_INFO
	.align		4
.L_21:
        /*0058*/ 	.byte	0x04, 0x17
        /*005a*/ 	.short	(.L_23 - .L_22)
.L_22:
        /*005c*/ 	.word	0x00000000
        /*0060*/ 	.short	0x0002
        /*0062*/ 	.short	0x0010
        /*0064*/ 	.byte	0x00, 0xf4, 0x21, 0x00


	//----- nvinfo : EIATTR_KPARAM_INFO
	.align		4
.L_23:
        /*0068*/ 	.byte	0x04, 0x17
        /*006a*/ 	.short	(.L_25 - .L_24)
.L_24:
        /*006c*/ 	.word	0x00000000
        /*0070*/ 	.short	0x0001
        /*0072*/ 	.short	0x0008
        /*0074*/ 	.byte	0x00, 0xf4, 0x21, 0x00


	//----- nvinfo : EIATTR_KPARAM_INFO
	.align		4
.L_25:
        /*0078*/ 	.byte	0x04, 0x17
        /*007a*/ 	.short	(.L_27 - .L_26)
.L_26:
        /*007c*/ 	.word	0x00000000
        /*0080*/ 	.short	0x0000
        /*0082*/ 	.short	0x0000
        /*0084*/ 	.byte	0x00, 0xf4, 0x21, 0x00


	//----- nvinfo : EIATTR_SPARSE_MMA_MASK
	.align		4
.L_27:
        /*0088*/ 	.byte	0x03, 0x50
        /*008a*/ 	.short	0x0000


	//----- nvinfo : EIATTR_MAXREG_COUNT
	.align		4
        /*008c*/ 	.byte	0x03, 0x1b
        /*008e*/ 	.short	0x00ff


	//----- nvinfo : EIATTR_EXIT_INSTR_OFFSETS
	.align		4
        /*0090*/ 	.byte	0x04, 0x1c
        /*0092*/ 	.short	(.L_29 - .L_28)


	//   ....[0]....
.L_28:
        /*0094*/ 	.word	0x00000320


	//----- nvinfo : EIATTR_REQNTID
	.align		4
.L_29:
        /*0098*/ 	.byte	0x04, 0x10
        /*009a*/ 	.short	(.L_31 - .L_30)
.L_30:
        /*009c*/ 	.word	0x00000080
        /*00a0*/ 	.word	0x00000001
        /*00a4*/ 	.word	0x00000001


	//----- nvinfo : EIATTR_CBANK_PARAM_SIZE
	.align		4
.L_31:
        /*00a8*/ 	.byte	0x03, 0x19
        /*00aa*/ 	.short	0x003c


	//----- nvinfo : EIATTR_PARAM_CBANK
	.align		4
        /*00ac*/ 	.byte	0x04, 0x0a
        /*00ae*/ 	.short	(.L_33 - .L_32)
	.align		4
.L_32:
        /*00b0*/ 	.word	index@(.nv.constant0.triton_poi_fused__native_batch_norm_legit_no_training_convolution_relu_50)
        /*00b4*/ 	.short	0x0210
        /*00b6*/ 	.short	0x003c


	//----- nvinfo : EIATTR_SW_WAR
	.align		4
.L_33:
        /*00b8*/ 	.byte	0x04, 0x36
        /*00ba*/ 	.short	(.L_35 - .L_34)
.L_34:
        /*00bc*/ 	.word	0x00000008
.L_35:


//--------------------- .nv.callgraph             --------------------------
	.section	.nv.callgraph,"",@"SHT_CUDA_CALLGRAPH"
	.align	4
	.sectionentsize	8
	.align		4
        /*0000*/ 	.word	0x00000000
	.align		4
        /*0004*/ 	.word	0xffffffff
	.align		4
        /*0008*/ 	.word	0x00000000
	.align		4
        /*000c*/ 	.word	0xfffffffe
	.align		4
        /*0010*/ 	.word	0x00000000
	.align		4
        /*0014*/ 	.word	0xfffffffd
	.align		4
        /*0018*/ 	.word	0x00000000
	.align		4
        /*001c*/ 	.word	0xfffffffc


//--------------------- .nv.constant4             --------------------------
	.section	.nv.constant4,"a",@progbits
	.align	8
	.align		8
.nv.constant4:
        /*0000*/ 	.dword	_$_str
	.align		8
        /*0008*/ 	.dword	_$_str_$_2


//--------------------- .text.triton_poi_fused__native_batch_norm_legit_no_training_convolution_relu_50 --------------------------
	.section	.text.triton_poi_fused__native_batch_norm_legit_no_training_convolution_relu_50,"ax",@progbits
	.align	128
        .global         triton_poi_fused__native_batch_norm_legit_no_training_convolution_relu_50
        .type           triton_poi_fused__native_batch_norm_legit_no_training_convolution_relu_50,@function
        .size           triton_poi_fused__native_batch_norm_legit_no_training_convolution_relu_50,(.L_x_1 - triton_poi_fused__native_batch_norm_legit_no_training_convolution_relu_50)
        .other          triton_poi_fused__native_batch_norm_legit_no_training_convolution_relu_50,@"STO_CUDA_ENTRY STV_DEFAULT"
triton_poi_fused__native_batch_norm_legit_no_training_convolution_relu_50:
.text.triton_poi_fused__native_batch_norm_legit_no_training_convolution_relu_50:
[----:B------:R-:W-:Y:S01]  /*0000*/  LDC R1, c[0x0][0x28] ;  /* 0x00000a00ff017b82 */ /* 0x000fe20000000800 */
[----:B------:R-:W1:Y:S07]  /*0010*/  S2R R0, SR_TID.X ;  /* 0x0000000000007919 */ /* 0x000e6e0000002100 */
[----:B------:R-:W2:Y:S01]  /*0020*/  LDC.64 R10, c[0x0][0x228] ;  /* 0x00008a00ff0a7b82 */ /* 0x000ea20000000a00 */
[----:B------:R-:W-:Y:S01]  /*0030*/  ULDC.64 UR4, c[0x0][0x208] ;  /* 0x0000820000047ab9 */ /* 0x000fe20000000a00 */
[----:B------:R-:W3:Y:S06]  /*0040*/  S2R R3, SR_CTAID.X ;  /* 0x0000000000037919 */ /* 0x000eec0000002500 */
[----:B------:R-:W4:Y:S08]  /*0050*/  LDC.64 R6, c[0x0][0x218] ;  /* 0x00008600ff067b82 */ /* 0x000f300000000a00 */
[----:B------:R-:W5:Y:S08]  /*0060*/  LDC.64 R8, c[0x0][0x220] ;  /* 0x00008800ff087b82 */ /* 0x000f700000000a00 */
[----:B------:R-:W5:Y:S01]  /*0070*/  LDC.64 R12, c[0x0][0x230] ;  /* 0x00008c00ff0c7b82 */ /* 0x000f620000000a00 */
[----:B-1----:R-:W-:-:S07]  /*0080*/  LOP3.LUT R0, R0, 0x7f, RZ, 0xc0, !PT ;  /* 0x0000007f00007812 */ /* 0x002fce00078ec0ff */
[----:B------:R-:W1:Y:S01]  /*0090*/  LDC.64 R4, c[0x0][0x238] ;  /* 0x00008e00ff047b82 */ /* 0x000e620000000a00 */
[----:B---3--:R-:W-:Y:S02]  /*00a0*/  SHF.R.S32.HI R2, RZ, 0x18, R3 ;  /* 0x00000018ff027819 */ /* 0x008fe40000011403 */
[----:B------:R-:W-:Y:S02]  /*00b0*/  LEA R0, R3, R0, 0x7 ;  /* 0x0000000003007211 */ /* 0x000fe400078e38ff */
[----:B------:R-:W-:-:S04]  /*00c0*/  SGXT R3, R2, 0x1 ;  /* 0x000000010203781a */ /* 0x000fc80000000200 */
[----:B------:R-:W-:-:S04]  /*00d0*/  LEA.HI R3, R3, R0, RZ, 0x2 ;  /* 0x0000000003037211 */ /* 0x000fc800078f10ff */
[----:B------:R-:W-:-:S04]  /*00e0*/  LOP3.LUT R3, R3, 0xfffffffc, RZ, 0xc0, !PT ;  /* 0xfffffffc03037812 */ /* 0x000fc800078ec0ff */
[----:B------:R-:W-:Y:S02]  /*00f0*/  IADD3 R15, R0, -R3, RZ ;  /* 0x80000003000f7210 */ /* 0x000fe40007ffe0ff */
[----:B------:R-:W3:Y:S03]  /*0100*/  LDC.64 R2, c[0x0][0x210] ;  /* 0x00008400ff027b82 */ /* 0x000ee60000000a00 */
[----:B--2---:R-:W-:-:S05]  /*0110*/  IMAD.WIDE R10, R15, 0x4, R10 ;  /* 0x000000040f0a7825 */ /* 0x004fca00078e020a */
[----:B------:R2:W2:Y:S01]  /*0120*/  LDG.E.EL R16, desc[UR4][R10.64] ;  /* 0x000000040a107981 */ /* 0x0004a2000c2e1900 */
[----:B----4-:R-:W-:-:S04]  /*0130*/  IMAD.WIDE R6, R15, 0x4, R6 ;  /* 0x000000040f067825 */ /* 0x010fc800078e0206 */
[C---:B-----5:R-:W-:Y:S02]  /*0140*/  IMAD.WIDE R8, R15.reuse, 0x4, R8 ;  /* 0x000000040f087825 */ /* 0x060fe400078e0208 */
[----:B------:R4:W5:Y:S02]  /*0150*/  LDG.E.EL R7, desc[UR4][R6.64] ;  /* 0x0000000406077981 */ /* 0x000964000c2e1900 */
[----:B---3--:R-:W-:Y:S02]  /*0160*/  IMAD.WIDE R2, R0, 0x4, R2 ;  /* 0x0000000400027825 */ /* 0x008fe400078e0202 */
[----:B------:R-:W3:Y:S04]  /*0170*/  LDG.E.EL R8, desc[UR4][R8.64] ;  /* 0x0000000408087981 */ /* 0x000ee8000c2e1900 */
[----:B------:R-:W5:Y:S01]  /*0180*/  LDG.E R14, desc[UR4][R2.64] ;  /* 0x00000004020e7981 */ /* 0x000f62000c1e1900 */
[----:B0-2---:R-:W-:-:S04]  /*0190*/  IMAD.WIDE R10, R15, 0x4, R12 ;  /* 0x000000040f0a7825 */ /* 0x005fc800078e020c */
[----:B-1----:R-:W-:Y:S02]  /*01a0*/  IMAD.WIDE R12, R15, 0x4, R4 ;  /* 0x000000040f0c7825 */ /* 0x002fe400078e0204 */
[----:B------:R-:W2:Y:S01]  /*01b0*/  LDG.E.EL R10, desc[UR4][R10.64] ;  /* 0x000000040a0a7981 */ /* 0x000ea2000c2e1900 */
[----:B----4-:R-:W-:Y:S01]  /*01c0*/  HFMA2.MMA R6, -RZ, RZ, 1.625, 0 ;  /* 0x3e800000ff067435 */ /* 0x010fe200000001ff */
[----:B------:R-:W0:Y:S02]  /*01d0*/  LDC.64 R4, c[0x0][0x240] ;  /* 0x00009000ff047b82 */ /* 0x000e240000000a00 */
[----:B------:R-:W2:Y:S01]  /*01e0*/  LDG.E.EL R13, desc[UR4][R12.64] ;  /* 0x000000040c0d7981 */ /* 0x000ea2000c2e1900 */
[----:B0-----:R-:W-:-:S04]  /*01f0*/  IMAD.WIDE R4, R0, 0x4, R4 ;  /* 0x0000000400047825 */ /* 0x001fc800078e0204 */
[----:B------:R-:W-:-:S04]  /*0200*/  FADD R16, R16, 9.9999997473787516356e-06 ;  /* 0x3727c5ac10107421 */ /* 0x000fc80000000000 */
[----:B------:R-:W0:Y:S02]  /*0210*/  MUFU.SQRT R15, R16 ;  /* 0x00000010000f7308 */ /* 0x000e240000002000 */
[C---:B0-----:R-:W-:Y:S02]  /*0220*/  FSETP.GT.AND P0, PT, R15.reuse, 8.50705917302346158658e+37, PT ;  /* 0x7e8000000f00780b */ /* 0x041fe40003f04000 */
[----:B------:R-:W-:-:S11]  /*0230*/  FSETP.GEU.AND P1, PT, R15, 1.175494350822287508e-38, PT ;  /* 0x008000000f00780b */ /* 0x000fd60003f2e000 */
[----:B------:R-:W-:-:S04]  /*0240*/  @P0 FMUL R15, R15, 0.25 ;  /* 0x3e8000000f0f0820 */ /* 0x000fc80000400000 */
[----:B------:R-:W-:-:S06]  /*0250*/  @!P1 FMUL R15, R15, 16777216 ;  /* 0x4b8000000f0f9820 */ /* 0x000fcc0000400000 */
[----:B------:R-:W0:Y:S01]  /*0260*/  MUFU.RCP R15, R15 ;  /* 0x0000000f000f7308 */ /* 0x000e220000001000 */
[----:B------:R-:W-:Y:S01]  /*0270*/  FSEL R6, R6, 1, P0 ;  /* 0x3f80000006067808 */ /* 0x000fe20000000000 */
[----:B-----5:R-:W-:-:S04]  /*0280*/  FADD R7, R14, R7 ;  /* 0x000000070e077221 */ /* 0x020fc80000000000 */
[----:B------:R-:W-:Y:S01]  /*0290*/  @!P1 FMUL R6, R6, 16777216 ;  /* 0x4b80000006069820 */ /* 0x000fe20000400000 */
[----:B---3--:R-:W-:-:S03]  /*02a0*/  FADD R8, -R8, R7 ;  /* 0x0000000708087221 */ /* 0x008fc60000000100 */
[----:B0-----:R-:W-:-:S04]  /*02b0*/  FMUL R9, R15, R6 ;  /* 0x000000060f097220 */ /* 0x001fc80000400000 */
[----:B------:R-:W-:-:S04]  /*02c0*/  FMUL R8, R8, R9 ;  /* 0x0000000908087220 */ /* 0x000fc80000400000 */
[----:B--2---:R-:W-:-:S05]  /*02d0*/  FFMA R8, R10, R8, R13 ;  /* 0x000000080a087223 */ /* 0x004fca000000000d */
[----:B------:R-:W-:-:S04]  /*02e0*/  FSETP.GEU.AND P0, PT, R8, RZ, PT ;  /* 0x000000ff0800720b */ /* 0x000fc80003f0e000 */
[----:B------:R-:W-:Y:S01]  /*02f0*/  FSEL R9, R8, RZ, P0 ;  /* 0x000000ff08097208 */ /* 0x000fe20000000000 */
[----:B------:R-:W-:Y:S04]  /*0300*/  STG.E desc[UR4][R2.64], R7 ;  /* 0x0000000702007986 */ /* 0x000fe8000c101904 */
[----:B------:R-:W-:Y:S01]  /*0310*/  STG.E desc[UR4][R4.64], R9 ;  /* 0x0000000904007986 */ /* 0x000fe2000c101904 */
[----:B------:R-:W-:Y:S05]  /*0320*/  EXIT ;  /* 0x000000000000794d */ /* 0x000fea0003800000 */
.L_x_0:
[----:B------:R-:W-:-:S00]  /*0330*/  BRA `(.L_x_0) ;  /* 0xfffffffc00fc7947 */ /* 0x000fc0000383ffff */
[----:B------:R-:W-:-:S00]  /*0340*/  NOP ;  /* 0x0000000000007918 */ /* 0x000fc00000000000 */
        /* <DEDUP_REMOVED lines=11> */
.L_x_1:


//--------------------- .nv.global.init           --------------------------
	.section	.nv.global.init,"aw",@progbits
.nv.global.init:
	.type		_$_str,@object
	.size		_$_str,(_$_str_$_2 - _$_str)
_$_str:
        /*0000*/ 	.byte	0x5f, 0x5f, 0x43, 0x55, 0x44, 0x41, 0x5f, 0x46, 0x54, 0x5a, 0x00
	.type		_$_str_$_2,@object
	.size		_$_str_$_2,(.L_1 - _$_str_$_2)
_$_str_$_2:
        /*000b*/ 	.byte	0x5f, 0x5f, 0x43, 0x55, 0x44, 0x41, 0x5f, 0x50, 0x52, 0x45, 0x43, 0x5f, 0x53, 0x51, 0x52, 0x54
        /*001b*/ 	.byte	0x00
.L_1:


//--------------------- .nv.constant0.triton_poi_fused__native_batch_norm_legit_no_training_convolution_relu_50 --------------------------
	.section	.nv.constant0.triton_poi_fused__native_batch_norm_legit_no_training_convolution_relu_50,"a",@progbits
	.sectionflags	@""
	.align	4
.nv.constant0.triton_poi_fused__native_batch_norm_legit_no_training_convolution_relu_50:
	.zero		588
